//
// Generated by NVIDIA NVVM Compiler
//
// Compiler Build ID: CL-36424714
// Cuda compilation tools, release 13.0, V13.0.88
// Based on NVVM 20.0.0
//

.version 9.0
.target sm_100
.address_size 64

	// .globl	_Z8test_shrv
.extern .func  (.param .b32 func_retval0) vprintf
(
	.param .b64 vprintf_param_0,
	.param .b64 vprintf_param_1
)
;
.global .align 1 .b8 $str[21] = {111, 114, 105, 103, 105, 110, 97, 108, 32, 118, 97, 108, 117, 101, 58, 32, 37, 108, 88, 10};
.global .align 1 .b8 $str$1[22] = {97, 102, 116, 101, 114, 32, 115, 104, 108, 32, 118, 97, 108, 117, 101, 58, 32, 37, 108, 88, 10};

.visible .entry _Z8test_shrv()
{
	.local .align 8 .b8 	__local_depot0[8];
	.reg .b64 	%SP;
	.reg .b64 	%SPL;
	.reg .b32 	%r<6>;
	.reg .b64 	%rd<9>;

	mov.u64 	%SPL, __local_depot0;
	cvta.local.u64 	%SP, %SPL;
	add.u64 	%rd3, %SP, 0;
	add.u64 	%rd4, %SPL, 0;
	mov.b64 	%rd2, 1311768469162688511;
	mov.b32 	%r1, 56;
	// begin inline asm
	shr.b64 %rd1, %rd2, %r1;
	// end inline asm
	st.local.u64 	[%rd4], %rd2;
	mov.u64 	%rd5, $str;
	cvta.global.u64 	%rd6, %rd5;
	{ // callseq 0, 0
	.param .b64 param0;
	st.param.b64 	[param0], %rd6;
	.param .b64 param1;
	st.param.b64 	[param1], %rd3;
	.param .b32 retval0;
	call.uni (retval0), 
	vprintf, 
	(
	param0, 
	param1
	);
	ld.param.b32 	%r2, [retval0];
	} // callseq 0
	st.local.u64 	[%rd4], %rd1;
	mov.u64 	%rd7, $str$1;
	cvta.global.u64 	%rd8, %rd7;
	{ // callseq 1, 0
	.param .b64 param0;
	st.param.b64 	[param0], %rd8;
	.param .b64 param1;
	st.param.b64 	[param1], %rd3;
	.param .b32 retval0;
	call.uni (retval0), 
	vprintf, 
	(
	param0, 
	param1
	);
	ld.param.b32 	%r4, [retval0];
	} // callseq 1
	ret;

}


// ===== COMPILED SASS (sm_100) =====

	.target	sm_100

	.elftype	@"ET_EXEC"


//--------------------- .note.nv.tkinfo           --------------------------
	.section	.note.nv.tkinfo,"",@"SHT_NOTE"
	.sectionflags	@"SHF_NOTE_NV_TKINFO"
	.tkinfo
        /*0018*/ 	.word	0x00000002
        /*0030*/ 	.string	""
        /*0030*/ 	.string	"ptxas"
        /*0030*/ 	.string	"Cuda compilation tools, release 13.0, V13.0.88"
        /*0030*/ 	.string	"Build cuda_13.0.r13.0/compiler.36424714_0"
        /*0030*/ 	.string	"-arch sm_100 -m 64 "



//--------------------- .note.nv.cuinfo           --------------------------
	.section	.note.nv.cuinfo,"",@"SHT_NOTE"
	.sectionflags	@"SHF_NOTE_NV_CUINFO"
        /*0018*/ 	.short	0x0002
        /*001a*/ 	.short	0x0064
        /*001c*/ 	.short	0x0082
	.zero		2


//--------------------- .nv.info                  --------------------------
	.section	.nv.info,"",@"SHT_CUDA_INFO"
	.align	4


	//----- nvinfo : EIATTR_REGCOUNT
	.align		4
        /*0000*/ 	.byte	0x04, 0x2f
        /*0002*/ 	.short	(.L_3 - .L_2)
	.align		4
.L_2:
        /*0004*/ 	.word	index@(_Z8test_shrv)
        /*0008*/ 	.word	0x00000018


	//----- nvinfo : EIATTR_FRAME_SIZE
	.align		4
.L_3:
        /*000c*/ 	.byte	0x04, 0x11
        /*000e*/ 	.short	(.L_5 - .L_4)
	.align		4
.L_4:
        /*0010*/ 	.word	index@(_Z8test_shrv)
        /*0014*/ 	.word	0x00000008


	//----- nvinfo : EIATTR_MIN_STACK_SIZE
	.align		4
.L_5:
        /*0018*/ 	.byte	0x04, 0x12
        /*001a*/ 	.short	(.L_7 - .L_6)
	.align		4
.L_6:
        /*001c*/ 	.word	index@(_Z8test_shrv)
        /*0020*/ 	.word	0x00000008
.L_7:


//--------------------- .nv.compat                --------------------------
	.section	.nv.compat,"",@"SHT_CUDA_COMPAT_INFO"
	.align	4
        /*0000*/ 	.byte	0x02, 0x09, 0x00, 0x00, 0x02, 0x02, 0x01, 0x00, 0x02, 0x05, 0x05, 0x00, 0x03, 0x07, 0x01, 0x01
        /*0010*/ 	.byte	0x02, 0x03, 0x00, 0x00, 0x02, 0x06, 0x01, 0x00, 0x04, 0x0b, 0x08, 0x00, 0x09, 0x00, 0x00, 0x00
        /*0020*/ 	.byte	0x00, 0x00, 0x00, 0x00


//--------------------- .nv.info._Z8test_shrv     --------------------------
	.section	.nv.info._Z8test_shrv,"",@"SHT_CUDA_INFO"
	.sectionflags	@""
	.align	4


	//----- nvinfo : EIATTR_CUDA_API_VERSION
	.align		4
        /*0000*/ 	.byte	0x04, 0x37
        /*0002*/ 	.short	(.L_9 - .L_8)
.L_8:
        /*0004*/ 	.word	0x00000082


	//----- nvinfo : EIATTR_SPARSE_MMA_MASK
	.align		4
.L_9:
        /*0008*/ 	.byte	0x03, 0x50
        /*000a*/ 	.short	0x0000


	//----- nvinfo : EIATTR_MAXREG_COUNT
	.align		4
        /*000c*/ 	.byte	0x03, 0x1b
        /*000e*/ 	.short	0x00ff


	//----- nvinfo : EIATTR_EXTERNS
	.align		4
        /*0010*/ 	.byte	0x04, 0x0f
        /*0012*/ 	.short	(.L_11 - .L_10)


	//   ....[0]....
	.align		4
.L_10:
        /*0014*/ 	.word	index@(vprintf)


	//----- nvinfo : EIATTR_MERCURY_ISA_VERSION
	.align		4
.L_11:
        /*0018*/ 	.byte	0x03, 0x5f
        /*001a*/ 	.short	0x0101


	//----- nvinfo : EIATTR_VRC_CTA_INIT_COUNT
	.align		4
        /*001c*/ 	.byte	0x02, 0x4a
	.zero		1
	.zero		1


	//----- nvinfo : EIATTR_SYSCALL_OFFSETS
	.align		4
        /*0020*/ 	.byte	0x04, 0x46
        /*0022*/ 	.short	(.L_13 - .L_12)


	//   ....[0]....
.L_12:
        /*0024*/ 	.word	0x00000110


	//   ....[1]....
        /*0028*/ 	.word	0x000001c0


	//----- nvinfo : EIATTR_EXIT_INSTR_OFFSETS
	.align		4
.L_13:
        /*002c*/ 	.byte	0x04, 0x1c
        /*002e*/ 	.short	(.L_15 - .L_14)


	//   ....[0]....
.L_14:
        /*0030*/ 	.word	0x000001d0


	//----- nvinfo : EIATTR_SW_WAR
	.align		4
.L_15:
        /*0034*/ 	.byte	0x04, 0x36
        /*0036*/ 	.short	(.L_17 - .L_16)
.L_16:
        /*0038*/ 	.word	0x00000008
.L_17:


//--------------------- .nv.callgraph             --------------------------
	.section	.nv.callgraph,"",@"SHT_CUDA_CALLGRAPH"
	.align	4
	.sectionentsize	8
	.align		4
        /*0000*/ 	.word	0x00000000
	.align		4
        /*0004*/ 	.word	0xffffffff
	.align		4
        /*0008*/ 	.word	index@(_Z8test_shrv)
	.align		4
        /*000c*/ 	.word	index@(vprintf)
	.align		4
        /*0010*/ 	.word	0x00000000
	.align		4
        /*0014*/ 	.word	0xfffffffe
	.align		4
        /*0018*/ 	.word	0x00000000
	.align		4
        /*001c*/ 	.word	0xfffffffd
	.align		4
        /*0020*/ 	.word	0x00000000
	.align		4
        /*0024*/ 	.word	0xfffffffc


//--------------------- .nv.constant4             --------------------------
	.section	.nv.constant4,"a",@progbits
	.align	8
	.align		8
.nv.constant4:
        /*0000*/ 	.dword	vprintf
	.align		8
        /*0008*/ 	.dword	$str
	.align		8
        /*0010*/ 	.dword	$str$1


//--------------------- .text._Z8test_shrv        --------------------------
	.section	.text._Z8test_shrv,"ax",@progbits
	.align	128
        .global         _Z8test_shrv
        .type           _Z8test_shrv,@function
        .size           _Z8test_shrv,(.L_x_3 - _Z8test_shrv)
        .other          _Z8test_shrv,@"STO_CUDA_ENTRY STV_DEFAULT"
_Z8test_shrv:
.text._Z8test_shrv:
[----:B------:R-:W0:Y:S01]  /*0000*/  LDC R1, c[0x0][0x37c] ;  /* 0x0000df00ff017b82 */ /* 0x000e220000000800 */
[----:B------:R-:W1:Y:S01]  /*0010*/  LDCU UR4, c[0x0][0x2f8] ;  /* 0x00005f00ff0477ac */ /* 0x000e620008000800 */
[----:B------:R-:W-:Y:S02]  /*0020*/  HFMA2 R11, -RZ, RZ, 0.0007572174072265625, 103.5 ;  /* 0x12345678ff0b7431 */ /* 0x000fe400000001ff */
[----:B0-----:R-:W-:Y:S01]  /*0030*/  VIADD R1, R1, 0xfffffff8 ;  /* 0xfffffff801017836 */ /* 0x001fe20000000000 */
[----:B------:R-:W-:Y:S01]  /*0040*/  MOV R2, 0x0 ;  /* 0x0000000000027802 */ /* 0x000fe20000000f00 */
[----:B------:R-:W-:Y:S01]  /*0050*/  IMAD.MOV.U32 R10, RZ, RZ, -0x1 ;  /* 0xffffffffff0a7424 */ /* 0x000fe200078e00ff */
[----:B------:R-:W0:Y:S02]  /*0060*/  LDCU UR5, c[0x0][0x2fc] ;  /* 0x00005f80ff0577ac */ /* 0x000e240008000800 */
[----:B------:R2:W3:Y:S02]  /*0070*/  LDC.64 R8, c[0x4][R2] ;  /* 0x0100000002087b82 */ /* 0x0004e40000000a00 */
[----:B------:R2:W-:Y:S01]  /*0080*/  STL.64 [R1], R10 ;  /* 0x0000000a01007387 */ /* 0x0005e20000100a00 */
[----:B------:R-:W4:Y:S01]  /*0090*/  LDCU.64 UR6, c[0x4][0x8] ;  /* 0x01000100ff0677ac */ /* 0x000f220008000a00 */
[----:B-1----:R-:W-:-:S05]  /*00a0*/  IADD3 R16, P0, PT, R1, UR4, RZ ;  /* 0x0000000401107c10 */ /* 0x002fca000ff1e0ff */
[----:B0-----:R-:W-:Y:S02]  /*00b0*/  IMAD.X R17, RZ, RZ, UR5, P0 ;  /* 0x00000005ff117e24 */ /* 0x001fe400080e06ff */
[----:B------:R-:W-:Y:S02]  /*00c0*/  IMAD.MOV.U32 R6, RZ, RZ, R16 ;  /* 0x000000ffff067224 */ /* 0x000fe400078e0010 */
[----:B----4-:R-:W-:Y:S01]  /*00d0*/  IMAD.U32 R4, RZ, RZ, UR6 ;  /* 0x00000006ff047e24 */ /* 0x010fe2000f8e00ff */
[----:B------:R-:W-:Y:S02]  /*00e0*/  MOV R5, UR7 ;  /* 0x0000000700057c02 */ /* 0x000fe40008000f00 */
[----:B--2---:R-:W-:-:S07]  /*00f0*/  MOV R7, R17 ;  /* 0x0000001100077202 */ /* 0x004fce0000000f00 */
[----:B------:R-:W-:-:S07]  /*0100*/  LEPC R20, `(.L_x_0) ;  /* 0x000000001014794e */ /* 0x000fce0000000000 */
[----:B---3--:R-:W-:Y:S05]  /*0110*/  CALL.ABS.NOINC R8 ;  /* 0x0000000008007343 */ /* 0x008fea0003c00000 */
.L_x_0:
[----:B------:R-:W-:Y:S02]  /*0120*/  HFMA2 R9, -RZ, RZ, 0, 0 ;  /* 0x00000000ff097431 */ /* 0x000fe400000001ff */
[----:B------:R-:W-:Y:S01]  /*0130*/  IMAD.MOV.U32 R8, RZ, RZ, 0x12 ;  /* 0x00000012ff087424 */ /* 0x000fe200078e00ff */
[----:B------:R-:W0:Y:S01]  /*0140*/  LDC.64 R2, c[0x4][R2] ;  /* 0x0100000002027b82 */ /* 0x000e220000000a00 */
[----:B------:R-:W1:Y:S01]  /*0150*/  LDCU.64 UR4, c[0x4][0x10] ;  /* 0x01000200ff0477ac */ /* 0x000e620008000a00 */
[----:B------:R-:W-:Y:S01]  /*0160*/  IMAD.MOV.U32 R6, RZ, RZ, R16 ;  /* 0x000000ffff067224 */ /* 0x000fe200078e0010 */
[----:B------:R-:W-:Y:S01]  /*0170*/  MOV R7, R17 ;  /* 0x0000001100077202 */ /* 0x000fe20000000f00 */
[----:B------:R2:W-:Y:S01]  /*0180*/  STL.64 [R1], R8 ;  /* 0x0000000801007387 */ /* 0x0005e20000100a00 */
[----:B-1----:R-:W-:Y:S01]  /*0190*/  IMAD.U32 R4, RZ, RZ, UR4 ;  /* 0x00000004ff047e24 */ /* 0x002fe2000f8e00ff */
[----:B--2---:R-:W-:-:S07]  /*01a0*/  MOV R5, UR5 ;  /* 0x0000000500057c02 */ /* 0x004fce0008000f00 */
[----:B------:R-:W-:-:S07]  /*01b0*/  LEPC R20, `(.L_x_1) ;  /* 0x000000001014794e */ /* 0x000fce0000000000 */
[----:B0-----:R-:W-:Y:S05]  /*01c0*/  CALL.ABS.NOINC R2 ;  /* 0x0000000002007343 */ /* 0x001fea0003c00000 */
.L_x_1:
[----:B------:R-:W-:Y:S05]  /*01d0*/  EXIT ;  /* 0x000000000000794d */ /* 0x000fea0003800000 */
.L_x_2:
[----:B------:R-:W-:-:S00]  /*01e0*/  BRA `(.L_x_2) ;  /* 0xfffffffc00fc7947 */ /* 0x000fc0000383ffff */
[----:B------:R-:W-:-:S00]  /*01f0*/  NOP ;  /* 0x0000000000007918 */ /* 0x000fc00000000000 */
        /* <DEDUP_REMOVED lines=8> */
.L_x_3:


//--------------------- .nv.global.init           --------------------------
	.section	.nv.global.init,"aw",@progbits
.nv.global.init:
	.type		$str,@object
	.size		$str,($str$1 - $str)
$str:
        /*0000*/ 	.byte	0x6f, 0x72, 0x69, 0x67, 0x69, 0x6e, 0x61, 0x6c, 0x20, 0x76, 0x61, 0x6c, 0x75, 0x65, 0x3a, 0x20
        /*0010*/ 	.byte	0x25, 0x6c, 0x58, 0x0a, 0x00
	.type		$str$1,@object
	.size		$str$1,(.L_1 - $str$1)
$str$1:
        /*0015*/ 	.byte	0x61, 0x66, 0x74, 0x65, 0x72, 0x20, 0x73, 0x68, 0x6c, 0x20, 0x76, 0x61, 0x6c, 0x75, 0x65, 0x3a
        /*0025*/ 	.byte	0x20, 0x25, 0x6c, 0x58, 0x0a, 0x00
.L_1:


//--------------------- .nv.shared.reserved.0     --------------------------
	.section	.nv.shared.reserved.0,"aw",@nobits
	.weak		__nv_reservedSMEM_offset_0_alias
	.size		__nv_reservedSMEM_offset_0_alias, 0, 64
	.other		__nv_reservedSMEM_offset_0_alias,@"STO_CUDA_RESERVED_SHARED STV_DEFAULT"
__nv_reservedSMEM_offset_0_alias:
	.zero		0
	.zero		64


//--------------------- .nv.constant0._Z8test_shrv --------------------------
	.section	.nv.constant0._Z8test_shrv,"a",@progbits
	.sectionflags	@""
	.align	4
.nv.constant0._Z8test_shrv:
	.zero		896


//--------------------- SYMBOLS --------------------------

	.type		.nv.reservedSmem.offset0,@object
	.size		.nv.reservedSmem.offset0,0x4
	.type		vprintf,@function
